//
// Generated by NVIDIA NVVM Compiler
//
// Compiler Build ID: CL-36424714
// Cuda compilation tools, release 13.0, V13.0.88
// Based on NVVM 20.0.0
//

.version 9.0
.target sm_100
.address_size 64

	// .globl	_Z22fillUniqueRandomMatrixPimS_
.extern .func  (.param .b32 func_retval0) vprintf
(
	.param .b64 vprintf_param_0,
	.param .b64 vprintf_param_1
)
;
.global .align 4 .b8 precalc_xorwow_matrix[102400];
.global .align 4 .b8 precalc_xorwow_offset_matrix[102400];
.global .align 4 .b8 mrg32k3aM1[2304];
.global .align 4 .b8 mrg32k3aM2[2304];
.global .align 4 .b8 mrg32k3aM1SubSeq[2016];
.global .align 4 .b8 mrg32k3aM2SubSeq[2016];
.global .align 4 .b8 mrg32k3aM1Seq[2304];
.global .align 4 .b8 mrg32k3aM2Seq[2304];
.const .align 8 .b8 __cr_lgamma_table[72];
.global .align 1 .b8 $str[5] = {37, 55, 100, 32};
.global .align 1 .b8 $str$1[2] = {10};

.visible .entry _Z22fillUniqueRandomMatrixPimS_(
	.param .u64 .ptr .align 1 _Z22fillUniqueRandomMatrixPimS__param_0,
	.param .u64 _Z22fillUniqueRandomMatrixPimS__param_1,
	.param .u64 .ptr .align 1 _Z22fillUniqueRandomMatrixPimS__param_2
)
{
	.reg .pred 	%p<2>;
	.reg .b32 	%r<6>;
	.reg .b64 	%rd<8>;

	ld.param.u64 	%rd1, [_Z22fillUniqueRandomMatrixPimS__param_0];
	ld.param.u64 	%rd2, [_Z22fillUniqueRandomMatrixPimS__param_2];
	mov.u32 	%r2, %ctaid.x;
	mov.u32 	%r3, %ntid.x;
	mov.u32 	%r4, %tid.x;
	mad.lo.s32 	%r1, %r2, %r3, %r4;
	setp.gt.s32 	%p1, %r1, 1048575;
	@%p1 bra 	$L__BB0_2;
	cvta.to.global.u64 	%rd3, %rd2;
	cvta.to.global.u64 	%rd4, %rd1;
	mul.wide.s32 	%rd5, %r1, 4;
	add.s64 	%rd6, %rd3, %rd5;
	ld.global.u32 	%r5, [%rd6];
	add.s64 	%rd7, %rd4, %rd5;
	st.global.u32 	[%rd7], %r5;
$L__BB0_2:
	ret;

}
	// .globl	_Z13displayMatrixPi
.visible .entry _Z13displayMatrixPi(
	.param .u64 .ptr .align 1 _Z13displayMatrixPi_param_0
)
{
	.local .align 8 .b8 	__local_depot1[8];
	.reg .b64 	%SP;
	.reg .b64 	%SPL;
	.reg .pred 	%p<4>;
	.reg .b32 	%r<16>;
	.reg .b64 	%rd<12>;

	mov.u64 	%SPL, __local_depot1;
	cvta.local.u64 	%SP, %SPL;
	ld.param.u64 	%rd3, [_Z13displayMatrixPi_param_0];
	mov.u32 	%r6, %ctaid.x;
	mov.u32 	%r1, %ntid.x;
	mov.u32 	%r7, %tid.x;
	mad.lo.s32 	%r15, %r6, %r1, %r7;
	setp.gt.s32 	%p1, %r15, 1048575;
	@%p1 bra 	$L__BB1_5;
	mov.u32 	%r8, %nctaid.x;
	mul.lo.s32 	%r3, %r1, %r8;
	add.u64 	%rd4, %SP, 0;
	add.u64 	%rd1, %SPL, 0;
	cvta.to.global.u64 	%rd2, %rd3;
	mov.u64 	%rd7, $str;
	mov.u64 	%rd10, $str$1;
$L__BB1_2:
	mul.wide.s32 	%rd5, %r15, 4;
	add.s64 	%rd6, %rd2, %rd5;
	ld.global.u32 	%r9, [%rd6];
	st.local.u32 	[%rd1], %r9;
	cvta.global.u64 	%rd8, %rd7;
	{ // callseq 0, 0
	.param .b64 param0;
	st.param.b64 	[param0], %rd8;
	.param .b64 param1;
	st.param.b64 	[param1], %rd4;
	.param .b32 retval0;
	call.uni (retval0), 
	vprintf, 
	(
	param0, 
	param1
	);
	ld.param.b32 	%r10, [retval0];
	} // callseq 0
	and.b32  	%r12, %r15, -2147482625;
	setp.ne.s32 	%p2, %r12, 1023;
	@%p2 bra 	$L__BB1_4;
	cvta.global.u64 	%rd11, %rd10;
	{ // callseq 1, 0
	.param .b64 param0;
	st.param.b64 	[param0], %rd11;
	.param .b64 param1;
	st.param.b64 	[param1], 0;
	.param .b32 retval0;
	call.uni (retval0), 
	vprintf, 
	(
	param0, 
	param1
	);
	ld.param.b32 	%r13, [retval0];
	} // callseq 1
$L__BB1_4:
	add.s32 	%r15, %r15, %r3;
	setp.lt.s32 	%p3, %r15, 1048576;
	@%p3 bra 	$L__BB1_2;
$L__BB1_5:
	ret;

}


// ===== COMPILED SASS (sm_100) =====

	.target	sm_100

	.elftype	@"ET_EXEC"


//--------------------- .note.nv.tkinfo           --------------------------
	.section	.note.nv.tkinfo,"",@"SHT_NOTE"
	.sectionflags	@"SHF_NOTE_NV_TKINFO"
	.tkinfo
        /*0018*/ 	.word	0x00000002
        /*0030*/ 	.string	""
        /*0030*/ 	.string	"ptxas"
        /*0030*/ 	.string	"Cuda compilation tools, release 13.0, V13.0.88"
        /*0030*/ 	.string	"Build cuda_13.0.r13.0/compiler.36424714_0"
        /*0030*/ 	.string	"-arch sm_100 -m 64 "



//--------------------- .note.nv.cuinfo           --------------------------
	.section	.note.nv.cuinfo,"",@"SHT_NOTE"
	.sectionflags	@"SHF_NOTE_NV_CUINFO"
        /*0018*/ 	.short	0x0002
        /*001a*/ 	.short	0x0064
        /*001c*/ 	.short	0x0082
	.zero		2


//--------------------- .nv.info                  --------------------------
	.section	.nv.info,"",@"SHT_CUDA_INFO"
	.align	4


	//----- nvinfo : EIATTR_REGCOUNT
	.align		4
        /*0000*/ 	.byte	0x04, 0x2f
        /*0002*/ 	.short	(.L_12 - .L_11)
	.align		4
.L_11:
        /*0004*/ 	.word	index@(_Z22fillUniqueRandomMatrixPimS_)
        /*0008*/ 	.word	0x0000000a


	//----- nvinfo : EIATTR_FRAME_SIZE
	.align		4
.L_12:
        /*000c*/ 	.byte	0x04, 0x11
        /*000e*/ 	.short	(.L_14 - .L_13)
	.align		4
.L_13:
        /*0010*/ 	.word	index@(_Z22fillUniqueRandomMatrixPimS_)
        /*0014*/ 	.word	0x00000000


	//----- nvinfo : EIATTR_REGCOUNT
	.align		4
.L_14:
        /*0018*/ 	.byte	0x04, 0x2f
        /*001a*/ 	.short	(.L_16 - .L_15)
	.align		4
.L_15:
        /*001c*/ 	.word	index@(_Z13displayMatrixPi)
        /*0020*/ 	.word	0x00000018


	//----- nvinfo : EIATTR_FRAME_SIZE
	.align		4
.L_16:
        /*0024*/ 	.byte	0x04, 0x11
        /*0026*/ 	.short	(.L_18 - .L_17)
	.align		4
.L_17:
        /*0028*/ 	.word	index@(_Z13displayMatrixPi)
        /*002c*/ 	.word	0x00000008


	//----- nvinfo : EIATTR_MIN_STACK_SIZE
	.align		4
.L_18:
        /*0030*/ 	.byte	0x04, 0x12
        /*0032*/ 	.short	(.L_20 - .L_19)
	.align		4
.L_19:
        /*0034*/ 	.word	index@(_Z13displayMatrixPi)
        /*0038*/ 	.word	0x00000008


	//----- nvinfo : EIATTR_MIN_STACK_SIZE
	.align		4
.L_20:
        /*003c*/ 	.byte	0x04, 0x12
        /*003e*/ 	.short	(.L_22 - .L_21)
	.align		4
.L_21:
        /*0040*/ 	.word	index@(_Z22fillUniqueRandomMatrixPimS_)
        /*0044*/ 	.word	0x00000000
.L_22:


//--------------------- .nv.compat                --------------------------
	.section	.nv.compat,"",@"SHT_CUDA_COMPAT_INFO"
	.align	4
        /*0000*/ 	.byte	0x02, 0x09, 0x00, 0x00, 0x02, 0x02, 0x01, 0x00, 0x02, 0x05, 0x05, 0x00, 0x03, 0x07, 0x01, 0x01
        /*0010*/ 	.byte	0x02, 0x03, 0x00, 0x00, 0x02, 0x06, 0x01, 0x00, 0x04, 0x0b, 0x08, 0x00, 0x09, 0x00, 0x00, 0x00
        /*0020*/ 	.byte	0x00, 0x00, 0x00, 0x00


//--------------------- .nv.info._Z13displayMatrixPi --------------------------
	.section	.nv.info._Z13displayMatrixPi,"",@"SHT_CUDA_INFO"
	.sectionflags	@""
	.align	4


	//----- nvinfo : EIATTR_CUDA_API_VERSION
	.align		4
        /*0000*/ 	.byte	0x04, 0x37
        /*0002*/ 	.short	(.L_24 - .L_23)
.L_23:
        /*0004*/ 	.word	0x00000082


	//----- nvinfo : EIATTR_KPARAM_INFO
	.align		4
.L_24:
        /*0008*/ 	.byte	0x04, 0x17
        /*000a*/ 	.short	(.L_26 - .L_25)
.L_25:
        /*000c*/ 	.word	0x00000000
        /*0010*/ 	.short	0x0000
        /*0012*/ 	.short	0x0000
        /*0014*/ 	.byte	0x00, 0xf5, 0x21, 0x00


	//----- nvinfo : EIATTR_SPARSE_MMA_MASK
	.align		4
.L_26:
        /*0018*/ 	.byte	0x03, 0x50
        /*001a*/ 	.short	0x0000


	//----- nvinfo : EIATTR_MAXREG_COUNT
	.align		4
        /*001c*/ 	.byte	0x03, 0x1b
        /*001e*/ 	.short	0x00ff


	//----- nvinfo : EIATTR_EXTERNS
	.align		4
        /*0020*/ 	.byte	0x04, 0x0f
        /*0022*/ 	.short	(.L_28 - .L_27)


	//   ....[0]....
	.align		4
.L_27:
        /*0024*/ 	.word	index@(vprintf)


	//----- nvinfo : EIATTR_MERCURY_ISA_VERSION
	.align		4
.L_28:
        /*0028*/ 	.byte	0x03, 0x5f
        /*002a*/ 	.short	0x0101


	//----- nvinfo : EIATTR_VRC_CTA_INIT_COUNT
	.align		4
        /*002c*/ 	.byte	0x02, 0x4a
	.zero		1
	.zero		1


	//----- nvinfo : EIATTR_SYSCALL_OFFSETS
	.align		4
        /*0030*/ 	.byte	0x04, 0x46
        /*0032*/ 	.short	(.L_30 - .L_29)


	//   ....[0]....
.L_29:
        /*0034*/ 	.word	0x000001b0


	//   ....[1]....
        /*0038*/ 	.word	0x00000260


	//----- nvinfo : EIATTR_EXIT_INSTR_OFFSETS
	.align		4
.L_30:
        /*003c*/ 	.byte	0x04, 0x1c
        /*003e*/ 	.short	(.L_32 - .L_31)


	//   ....[0]....
.L_31:
        /*0040*/ 	.word	0x000000b0


	//   ....[1]....
        /*0044*/ 	.word	0x000002b0


	//----- nvinfo : EIATTR_CRS_STACK_SIZE
	.align		4
.L_32:
        /*0048*/ 	.byte	0x04, 0x1e
        /*004a*/ 	.short	(.L_34 - .L_33)
.L_33:
        /*004c*/ 	.word	0x00000000


	//----- nvinfo : EIATTR_CBANK_PARAM_SIZE
	.align		4
.L_34:
        /*0050*/ 	.byte	0x03, 0x19
        /*0052*/ 	.short	0x0008


	//----- nvinfo : EIATTR_PARAM_CBANK
	.align		4
        /*0054*/ 	.byte	0x04, 0x0a
        /*0056*/ 	.short	(.L_36 - .L_35)
	.align		4
.L_35:
        /*0058*/ 	.word	index@(.nv.constant0._Z13displayMatrixPi)
        /*005c*/ 	.short	0x0380
        /*005e*/ 	.short	0x0008


	//----- nvinfo : EIATTR_SW_WAR
	.align		4
.L_36:
        /*0060*/ 	.byte	0x04, 0x36
        /*0062*/ 	.short	(.L_38 - .L_37)
.L_37:
        /*0064*/ 	.word	0x00000008
.L_38:


//--------------------- .nv.info._Z22fillUniqueRandomMatrixPimS_ --------------------------
	.section	.nv.info._Z22fillUniqueRandomMatrixPimS_,"",@"SHT_CUDA_INFO"
	.sectionflags	@""
	.align	4


	//----- nvinfo : EIATTR_CUDA_API_VERSION
	.align		4
        /*0000*/ 	.byte	0x04, 0x37
        /*0002*/ 	.short	(.L_40 - .L_39)
.L_39:
        /*0004*/ 	.word	0x00000082


	//----- nvinfo : EIATTR_KPARAM_INFO
	.align		4
.L_40:
        /*0008*/ 	.byte	0x04, 0x17
        /*000a*/ 	.short	(.L_42 - .L_41)
.L_41:
        /*000c*/ 	.word	0x00000000
        /*0010*/ 	.short	0x0002
        /*0012*/ 	.short	0x0010
        /*0014*/ 	.byte	0x00, 0xf5, 0x21, 0x00


	//----- nvinfo : EIATTR_KPARAM_INFO
	.align		4
.L_42:
        /*0018*/ 	.byte	0x04, 0x17
        /*001a*/ 	.short	(.L_44 - .L_43)
.L_43:
        /*001c*/ 	.word	0x00000000
        /*0020*/ 	.short	0x0001
        /*0022*/ 	.short	0x0008
        /*0024*/ 	.byte	0x00, 0xf0, 0x21, 0x00


	//----- nvinfo : EIATTR_KPARAM_INFO
	.align		4
.L_44:
        /*0028*/ 	.byte	0x04, 0x17
        /*002a*/ 	.short	(.L_46 - .L_45)
.L_45:
        /*002c*/ 	.word	0x00000000
        /*0030*/ 	.short	0x0000
        /*0032*/ 	.short	0x0000
        /*0034*/ 	.byte	0x00, 0xf5, 0x21, 0x00


	//----- nvinfo : EIATTR_SPARSE_MMA_MASK
	.align		4
.L_46:
        /*0038*/ 	.byte	0x03, 0x50
        /*003a*/ 	.short	0x0000


	//----- nvinfo : EIATTR_MAXREG_COUNT
	.align		4
        /*003c*/ 	.byte	0x03, 0x1b
        /*003e*/ 	.short	0x00ff


	//----- nvinfo : EIATTR_MERCURY_ISA_VERSION
	.align		4
        /*0040*/ 	.byte	0x03, 0x5f
        /*0042*/ 	.short	0x0101


	//----- nvinfo : EIATTR_VRC_CTA_INIT_COUNT
	.align		4
        /*0044*/ 	.byte	0x02, 0x4a
	.zero		1
	.zero		1


	//----- nvinfo : EIATTR_EXIT_INSTR_OFFSETS
	.align		4
        /*0048*/ 	.byte	0x04, 0x1c
        /*004a*/ 	.short	(.L_48 - .L_47)


	//   ....[0]....
.L_47:
        /*004c*/ 	.word	0x00000060


	//   ....[1]....
        /*0050*/ 	.word	0x000000e0


	//----- nvinfo : EIATTR_CBANK_PARAM_SIZE
	.align		4
.L_48:
        /*0054*/ 	.byte	0x03, 0x19
        /*0056*/ 	.short	0x0018


	//----- nvinfo : EIATTR_PARAM_CBANK
	.align		4
        /*0058*/ 	.byte	0x04, 0x0a
        /*005a*/ 	.short	(.L_50 - .L_49)
	.align		4
.L_49:
        /*005c*/ 	.word	index@(.nv.constant0._Z22fillUniqueRandomMatrixPimS_)
        /*0060*/ 	.short	0x0380
        /*0062*/ 	.short	0x0018


	//----- nvinfo : EIATTR_SW_WAR
	.align		4
.L_50:
        /*0064*/ 	.byte	0x04, 0x36
        /*0066*/ 	.short	(.L_52 - .L_51)
.L_51:
        /*0068*/ 	.word	0x00000008
.L_52:


//--------------------- .nv.callgraph             --------------------------
	.section	.nv.callgraph,"",@"SHT_CUDA_CALLGRAPH"
	.align	4
	.sectionentsize	8
	.align		4
        /*0000*/ 	.word	0x00000000
	.align		4
        /*0004*/ 	.word	0xffffffff
	.align		4
        /*0008*/ 	.word	index@(_Z13displayMatrixPi)
	.align		4
        /*000c*/ 	.word	index@(vprintf)
	.align		4
        /*0010*/ 	.word	0x00000000
	.align		4
        /*0014*/ 	.word	0xfffffffe
	.align		4
        /*0018*/ 	.word	0x00000000
	.align		4
        /*001c*/ 	.word	0xfffffffd
	.align		4
        /*0020*/ 	.word	0x00000000
	.align		4
        /*0024*/ 	.word	0xfffffffc


//--------------------- .nv.constant4             --------------------------
	.section	.nv.constant4,"a",@progbits
	.align	8
	.align		8
.nv.constant4:
        /*0000*/ 	.dword	vprintf
	.align		8
        /*0008*/ 	.dword	precalc_xorwow_matrix
	.align		8
        /*0010*/ 	.dword	precalc_xorwow_offset_matrix
	.align		8
        /*0018*/ 	.dword	mrg32k3aM1
	.align		8
        /*0020*/ 	.dword	mrg32k3aM2
	.align		8
        /*0028*/ 	.dword	mrg32k3aM1SubSeq
	.align		8
        /*0030*/ 	.dword	mrg32k3aM2SubSeq
	.align		8
        /*0038*/ 	.dword	mrg32k3aM1Seq
	.align		8
        /*0040*/ 	.dword	mrg32k3aM2Seq
	.align		8
        /*0048*/ 	.dword	$str
	.align		8
        /*0050*/ 	.dword	$str$1


//--------------------- .nv.constant3             --------------------------
	.section	.nv.constant3,"a",@progbits
	.align	8
.nv.constant3:
	.type		__cr_lgamma_table,@object
	.size		__cr_lgamma_table,(.L_8 - __cr_lgamma_table)
__cr_lgamma_table:
        /*0000*/ 	.byte	0x00, 0x00, 0x00, 0x00, 0x00, 0x00, 0x00, 0x00, 0x00, 0x00, 0x00, 0x00, 0x00, 0x00, 0x00, 0x00
        /*0010*/ 	.byte	0xef, 0x39, 0xfa, 0xfe, 0x42, 0x2e, 0xe6, 0x3f, 0x02, 0x20, 0x2a, 0xfa, 0x0b, 0xab, 0xfc, 0x3f
        /*0020*/ 	.byte	0xf9, 0x2c, 0x92, 0x7c, 0xa7, 0x6c, 0x09, 0x40, 0xc9, 0x79, 0x44, 0x3c, 0x64, 0x26, 0x13, 0x40
        /*0030*/ 	.byte	0xca, 0x01, 0xcf, 0x3a, 0x27, 0x51, 0x1a, 0x40, 0x30, 0xcc, 0x2d, 0xf3, 0xe1, 0x0c, 0x21, 0x40
        /*0040*/ 	.byte	0x0d, 0xb7, 0xfc, 0x82, 0x8e, 0x35, 0x25, 0x40
.L_8:


//--------------------- .text._Z13displayMatrixPi --------------------------
	.section	.text._Z13displayMatrixPi,"ax",@progbits
	.align	128
        .global         _Z13displayMatrixPi
        .type           _Z13displayMatrixPi,@function
        .size           _Z13displayMatrixPi,(.L_x_6 - _Z13displayMatrixPi)
        .other          _Z13displayMatrixPi,@"STO_CUDA_ENTRY STV_DEFAULT"
_Z13displayMatrixPi:
.text._Z13displayMatrixPi:
[----:B------:R-:W0:Y:S01]  /*0000*/  LDC R1, c[0x0][0x37c] ;  /* 0x0000df00ff017b82 */ /* 0x000e220000000800 */
[----:B------:R-:W1:Y:S01]  /*0010*/  S2R R19, SR_TID.X ;  /* 0x0000000000137919 */ /* 0x000e620000002100 */
[----:B------:R-:W2:Y:S06]  /*0020*/  LDCU UR5, c[0x0][0x2fc] ;  /* 0x00005f80ff0577ac */ /* 0x000eac0008000800 */
[----:B------:R-:W1:Y:S01]  /*0030*/  S2UR UR6, SR_CTAID.X ;  /* 0x00000000000679c3 */ /* 0x000e620000002500 */
[----:B0-----:R-:W-:Y:S01]  /*0040*/  VIADD R1, R1, 0xfffffff8 ;  /* 0xfffffff801017836 */ /* 0x001fe20000000000 */
[----:B------:R-:W0:Y:S06]  /*0050*/  LDCU UR4, c[0x0][0x2f8] ;  /* 0x00005f00ff0477ac */ /* 0x000e2c0008000800 */
[----:B------:R-:W1:Y:S01]  /*0060*/  LDC R18, c[0x0][0x360] ;  /* 0x0000d800ff127b82 */ /* 0x000e620000000800 */
[----:B0-----:R-:W-:-:S05]  /*0070*/  IADD3 R16, P1, PT, R1, UR4, RZ ;  /* 0x0000000401107c10 */ /* 0x001fca000ff3e0ff */
[----:B--2---:R-:W-:Y:S02]  /*0080*/  IMAD.X R2, RZ, RZ, UR5, P1 ;  /* 0x00000005ff027e24 */ /* 0x004fe400088e06ff */
[----:B-1----:R-:W-:-:S05]  /*0090*/  IMAD R19, R18, UR6, R19 ;  /* 0x0000000612137c24 */ /* 0x002fca000f8e0213 */
[----:B------:R-:W-:-:S13]  /*00a0*/  ISETP.GT.AND P0, PT, R19, 0xfffff, PT ;  /* 0x000fffff1300780c */ /* 0x000fda0003f04270 */
[----:B------:R-:W-:Y:S05]  /*00b0*/  @P0 EXIT ;  /* 0x000000000000094d */ /* 0x000fea0003800000 */
[----:B------:R-:W0:Y:S01]  /*00c0*/  LDCU UR4, c[0x0][0x370] ;  /* 0x00006e00ff0477ac */ /* 0x000e220008000800 */
[----:B------:R-:W1:Y:S01]  /*00d0*/  LDCU.64 UR36, c[0x0][0x358] ;  /* 0x00006b00ff2477ac */ /* 0x000e620008000a00 */
[----:B0-----:R-:W-:-:S07]  /*00e0*/  IMAD R18, R18, UR4, RZ ;  /* 0x0000000412127c24 */ /* 0x001fce000f8e02ff */
.L_x_3:
[----:B------:R-:W0:Y:S01]  /*00f0*/  LDC.64 R8, c[0x0][0x380] ;  /* 0x0000e000ff087b82 */ /* 0x000e220000000a00 */
[----:B------:R-:W-:Y:S01]  /*0100*/  MOV R17, 0x0 ;  /* 0x0000000000117802 */ /* 0x000fe20000000f00 */
[----:B------:R-:W2:Y:S01]  /*0110*/  LDCU.64 UR4, c[0x4][0x48] ;  /* 0x01000900ff0477ac */ /* 0x000ea20008000a00 */
[----:B0-----:R-:W-:-:S06]  /*0120*/  IMAD.WIDE R8, R19, 0x4, R8 ;  /* 0x0000000413087825 */ /* 0x001fcc00078e0208 */
[----:B-1----:R-:W3:Y:S01]  /*0130*/  LDG.E R8, desc[UR36][R8.64] ;  /* 0x0000002408087981 */ /* 0x002ee2000c1e1900 */
[----:B------:R0:W1:Y:S01]  /*0140*/  LDC.64 R10, c[0x4][R17] ;  /* 0x01000000110a7b82 */ /* 0x0000620000000a00 */
[----:B--2---:R-:W-:Y:S01]  /*0150*/  IMAD.U32 R4, RZ, RZ, UR4 ;  /* 0x00000004ff047e24 */ /* 0x004fe2000f8e00ff */
[----:B------:R-:W-:Y:S01]  /*0160*/  MOV R5, UR5 ;  /* 0x0000000500057c02 */ /* 0x000fe20008000f00 */
[----:B------:R-:W-:Y:S02]  /*0170*/  IMAD.MOV.U32 R6, RZ, RZ, R16 ;  /* 0x000000ffff067224 */ /* 0x000fe400078e0010 */
[----:B------:R-:W-:Y:S01]  /*0180*/  IMAD.MOV.U32 R7, RZ, RZ, R2 ;  /* 0x000000ffff077224 */ /* 0x000fe200078e0002 */
[----:B-1-3--:R0:W-:Y:S06]  /*0190*/  STL [R1], R8 ;  /* 0x0000000801007387 */ /* 0x00a1ec0000100800 */
[----:B------:R-:W-:-:S07]  /*01a0*/  LEPC R20, `(.L_x_0) ;  /* 0x000000001014794e */ /* 0x000fce0000000000 */
[----:B0-----:R-:W-:Y:S05]  /*01b0*/  CALL.ABS.NOINC R10 ;  /* 0x000000000a007343 */ /* 0x001fea0003c00000 */
.L_x_0:
[----:B------:R-:W-:Y:S01]  /*01c0*/  LOP3.LUT R0, R19, 0x800003ff, RZ, 0xc0, !PT ;  /* 0x800003ff13007812 */ /* 0x000fe200078ec0ff */
[----:B------:R-:W-:Y:S03]  /*01d0*/  BSSY.RECONVERGENT B6, `(.L_x_1) ;  /* 0x000000a000067945 */ /* 0x000fe60003800200 */
[----:B------:R-:W-:-:S13]  /*01e0*/  ISETP.NE.AND P0, PT, R0, 0x3ff, PT ;  /* 0x000003ff0000780c */ /* 0x000fda0003f05270 */
[----:B------:R-:W-:Y:S05]  /*01f0*/  @P0 BRA `(.L_x_2) ;  /* 0x00000000001c0947 */ /* 0x000fea0003800000 */
[----:B------:R0:W1:Y:S01]  /*0200*/  LDC.64 R8, c[0x4][R17] ;  /* 0x0100000011087b82 */ /* 0x0000620000000a00 */
[----:B------:R-:W2:Y:S01]  /*0210*/  LDCU.64 UR4, c[0x4][0x50] ;  /* 0x01000a00ff0477ac */ /* 0x000ea20008000a00 */
[----:B------:R-:W-:Y:S02]  /*0220*/  CS2R R6, SRZ ;  /* 0x0000000000067805 */ /* 0x000fe4000001ff00 */
[----:B--2---:R-:W-:Y:S01]  /*0230*/  MOV R4, UR4 ;  /* 0x0000000400047c02 */ /* 0x004fe20008000f00 */
[----:B0-----:R-:W-:-:S07]  /*0240*/  IMAD.U32 R5, RZ, RZ, UR5 ;  /* 0x00000005ff057e24 */ /* 0x001fce000f8e00ff */
[----:B------:R-:W-:-:S07]  /*0250*/  LEPC R20, `(.L_x_2) ;  /* 0x000000001014794e */ /* 0x000fce0000000000 */
[----:B-1----:R-:W-:Y:S05]  /*0260*/  CALL.ABS.NOINC R8 ;  /* 0x0000000008007343 */ /* 0x002fea0003c00000 */
.L_x_2:
[----:B------:R-:W-:Y:S05]  /*0270*/  BSYNC.RECONVERGENT B6 ;  /* 0x0000000000067941 */ /* 0x000fea0003800200 */
.L_x_1:
[----:B------:R-:W-:-:S04]  /*0280*/  IADD3 R19, PT, PT, R18, R19, RZ ;  /* 0x0000001312137210 */ /* 0x000fc80007ffe0ff */
[----:B------:R-:W-:-:S13]  /*0290*/  ISETP.GE.AND P0, PT, R19, 0x100000, PT ;  /* 0x001000001300780c */ /* 0x000fda0003f06270 */
[----:B------:R-:W-:Y:S05]  /*02a0*/  @!P0 BRA `(.L_x_3) ;  /* 0xfffffffc00908947 */ /* 0x000fea000383ffff */
[----:B------:R-:W-:Y:S05]  /*02b0*/  EXIT ;  /* 0x000000000000794d */ /* 0x000fea0003800000 */
.L_x_4:
[----:B------:R-:W-:-:S00]  /*02c0*/  BRA `(.L_x_4) ;  /* 0xfffffffc00fc7947 */ /* 0x000fc0000383ffff */
[----:B------:R-:W-:-:S00]  /*02d0*/  NOP ;  /* 0x0000000000007918 */ /* 0x000fc00000000000 */
        /* <DEDUP_REMOVED lines=10> */
.L_x_6:


//--------------------- .text._Z22fillUniqueRandomMatrixPimS_ --------------------------
	.section	.text._Z22fillUniqueRandomMatrixPimS_,"ax",@progbits
	.align	128
        .global         _Z22fillUniqueRandomMatrixPimS_
        .type           _Z22fillUniqueRandomMatrixPimS_,@function
        .size           _Z22fillUniqueRandomMatrixPimS_,(.L_x_7 - _Z22fillUniqueRandomMatrixPimS_)
        .other          _Z22fillUniqueRandomMatrixPimS_,@"STO_CUDA_ENTRY STV_DEFAULT"
_Z22fillUniqueRandomMatrixPimS_:
.text._Z22fillUniqueRandomMatrixPimS_:
[----:B------:R-:W-:Y:S01]  /*0000*/  LDC R1, c[0x0][0x37c] ;  /* 0x0000df00ff017b82 */ /* 0x000fe20000000800 */
[----:B------:R-:W0:Y:S07]  /*0010*/  S2R R0, SR_TID.X ;  /* 0x0000000000007919 */ /* 0x000e2e0000002100 */
[----:B------:R-:W0:Y:S08]  /*0020*/  S2UR UR4, SR_CTAID.X ;  /* 0x00000000000479c3 */ /* 0x000e300000002500 */
[----:B------:R-:W0:Y:S02]  /*0030*/  LDC R7, c[0x0][0x360] ;  /* 0x0000d800ff077b82 */ /* 0x000e240000000800 */
[----:B0-----:R-:W-:-:S05]  /*0040*/  IMAD R7, R7, UR4, R0 ;  /* 0x0000000407077c24 */ /* 0x001fca000f8e0200 */
[----:B------:R-:W-:-:S13]  /*0050*/  ISETP.GT.AND P0, PT, R7, 0xfffff, PT ;  /* 0x000fffff0700780c */ /* 0x000fda0003f04270 */
[----:B------:R-:W-:Y:S05]  /*0060*/  @P0 EXIT ;  /* 0x000000000000094d */ /* 0x000fea0003800000 */
[----:B------:R-:W0:Y:S01]  /*0070*/  LDC.64 R2, c[0x0][0x390] ;  /* 0x0000e400ff027b82 */ /* 0x000e220000000a00 */
[----:B------:R-:W1:Y:S07]  /*0080*/  LDCU.64 UR4, c[0x0][0x358] ;  /* 0x00006b00ff0477ac */ /* 0x000e6e0008000a00 */
[----:B------:R-:W2:Y:S01]  /*0090*/  LDC.64 R4, c[0x0][0x380] ;  /* 0x0000e000ff047b82 */ /* 0x000ea20000000a00 */
[----:B0-----:R-:W-:-:S06]  /*00a0*/  IMAD.WIDE R2, R7, 0x4, R2 ;  /* 0x0000000407027825 */ /* 0x001fcc00078e0202 */
[----:B-1----:R-:W3:Y:S01]  /*00b0*/  LDG.E R3, desc[UR4][R2.64] ;  /* 0x0000000402037981 */ /* 0x002ee2000c1e1900 */
[----:B--2---:R-:W-:-:S05]  /*00c0*/  IMAD.WIDE R4, R7, 0x4, R4 ;  /* 0x0000000407047825 */ /* 0x004fca00078e0204 */
[----:B---3--:R-:W-:Y:S01]  /*00d0*/  STG.E desc[UR4][R4.64], R3 ;  /* 0x0000000304007986 */ /* 0x008fe2000c101904 */
[----:B------:R-:W-:Y:S05]  /*00e0*/  EXIT ;  /* 0x000000000000794d */ /* 0x000fea0003800000 */
.L_x_5:
        /* <DEDUP_REMOVED lines=9> */
.L_x_7:


//--------------------- .nv.global.init           --------------------------
	.section	.nv.global.init,"aw",@progbits
	.align	4
.nv.global.init:
	.type		mrg32k3aM1SubSeq,@object
	.size		mrg32k3aM1SubSeq,(mrg32k3aM2SubSeq - mrg32k3aM1SubSeq)
mrg32k3aM1SubSeq:
        /*0000*/ 	.byte	0x0b, 0xcc, 0xee, 0x04, 0x73, 0x29, 0x8b, 0x6f, 0xf6, 0x53, 0x03, 0xf6, 0x23, 0xf6, 0xea, 0xda
        /* <DEDUP_REMOVED lines=125> */
	.type		mrg32k3aM2SubSeq,@object
	.size		mrg32k3aM2SubSeq,(mrg32k3aM1 - mrg32k3aM2SubSeq)
mrg32k3aM2SubSeq:
        /* <DEDUP_REMOVED lines=126> */
	.type		mrg32k3aM1,@object
	.size		mrg32k3aM1,(mrg32k3aM1Seq - mrg32k3aM1)
mrg32k3aM1:
        /* <DEDUP_REMOVED lines=144> */
	.type		mrg32k3aM1Seq,@object
	.size		mrg32k3aM1Seq,(mrg32k3aM2 - mrg32k3aM1Seq)
mrg32k3aM1Seq:
        /* <DEDUP_REMOVED lines=144> */
	.type		mrg32k3aM2,@object
	.size		mrg32k3aM2,(mrg32k3aM2Seq - mrg32k3aM2)
mrg32k3aM2:
        /* <DEDUP_REMOVED lines=144> */
	.type		mrg32k3aM2Seq,@object
	.size		mrg32k3aM2Seq,(precalc_xorwow_matrix - mrg32k3aM2Seq)
mrg32k3aM2Seq:
        /* <DEDUP_REMOVED lines=144> */
	.type		precalc_xorwow_matrix,@object
	.size		precalc_xorwow_matrix,(precalc_xorwow_offset_matrix - precalc_xorwow_matrix)
precalc_xorwow_matrix:
        /* <DEDUP_REMOVED lines=6400> */
	.type		precalc_xorwow_offset_matrix,@object
	.size		precalc_xorwow_offset_matrix,($str$1 - precalc_xorwow_offset_matrix)
precalc_xorwow_offset_matrix:
        /* <DEDUP_REMOVED lines=6400> */
	.type		$str$1,@object
	.size		$str$1,($str - $str$1)
$str$1:
        /*353c0*/ 	.byte	0x0a, 0x00
	.type		$str,@object
	.size		$str,(.L_9 - $str)
$str:
        /*353c2*/ 	.byte	0x25, 0x37, 0x64, 0x20, 0x00
.L_9:


//--------------------- .nv.shared.reserved.0     --------------------------
	.section	.nv.shared.reserved.0,"aw",@nobits
	.weak		__nv_reservedSMEM_offset_0_alias
	.size		__nv_reservedSMEM_offset_0_alias, 0, 64
	.other		__nv_reservedSMEM_offset_0_alias,@"STO_CUDA_RESERVED_SHARED STV_DEFAULT"
__nv_reservedSMEM_offset_0_alias:
	.zero		0
	.zero		64


//--------------------- .nv.constant0._Z13displayMatrixPi --------------------------
	.section	.nv.constant0._Z13displayMatrixPi,"a",@progbits
	.sectionflags	@""
	.align	4
.nv.constant0._Z13displayMatrixPi:
	.zero		904


//--------------------- .nv.constant0._Z22fillUniqueRandomMatrixPimS_ --------------------------
	.section	.nv.constant0._Z22fillUniqueRandomMatrixPimS_,"a",@progbits
	.sectionflags	@""
	.align	4
.nv.constant0._Z22fillUniqueRandomMatrixPimS_:
	.zero		920


//--------------------- SYMBOLS --------------------------

	.type		.nv.reservedSmem.offset0,@object
	.size		.nv.reservedSmem.offset0,0x4
	.type		vprintf,@function
